//
// Generated by NVIDIA NVVM Compiler
//
// Compiler Build ID: CL-36424714
// Cuda compilation tools, release 13.0, V13.0.88
// Based on NVVM 20.0.0
//

.version 9.0
.target sm_100
.address_size 64

	// .globl	_Z21initialize_gpu_kernelPfPiiS0_S0_

.visible .entry _Z21initialize_gpu_kernelPfPiiS0_S0_(
	.param .u64 .ptr .align 1 _Z21initialize_gpu_kernelPfPiiS0_S0__param_0,
	.param .u64 .ptr .align 1 _Z21initialize_gpu_kernelPfPiiS0_S0__param_1,
	.param .u32 _Z21initialize_gpu_kernelPfPiiS0_S0__param_2,
	.param .u64 .ptr .align 1 _Z21initialize_gpu_kernelPfPiiS0_S0__param_3,
	.param .u64 .ptr .align 1 _Z21initialize_gpu_kernelPfPiiS0_S0__param_4
)
{
	.reg .pred 	%p<5>;
	.reg .b32 	%r<28>;
	.reg .b32 	%f<31>;
	.reg .b64 	%rd<11>;

	ld.param.u64 	%rd2, [_Z21initialize_gpu_kernelPfPiiS0_S0__param_0];
	ld.param.u64 	%rd3, [_Z21initialize_gpu_kernelPfPiiS0_S0__param_1];
	ld.param.u32 	%r5, [_Z21initialize_gpu_kernelPfPiiS0_S0__param_2];
	ld.param.u64 	%rd5, [_Z21initialize_gpu_kernelPfPiiS0_S0__param_3];
	ld.param.u64 	%rd4, [_Z21initialize_gpu_kernelPfPiiS0_S0__param_4];
	cvta.to.global.u64 	%rd1, %rd5;
	mov.u32 	%r6, %ntid.x;
	mov.u32 	%r7, %ctaid.x;
	mov.u32 	%r8, %tid.x;
	mad.lo.s32 	%r1, %r6, %r7, %r8;
	mov.u32 	%r9, %ntid.y;
	mov.u32 	%r10, %ctaid.y;
	mov.u32 	%r11, %tid.y;
	mad.lo.s32 	%r2, %r9, %r10, %r11;
	mov.u32 	%r12, %ntid.z;
	mov.u32 	%r13, %ctaid.z;
	mov.u32 	%r14, %tid.z;
	mad.lo.s32 	%r3, %r12, %r13, %r14;
	ld.global.u32 	%r15, [%rd1];
	setp.ge.u32 	%p1, %r1, %r15;
	@%p1 bra 	$L__BB0_4;
	ld.global.u32 	%r4, [%rd1+4];
	setp.ge.u32 	%p2, %r2, %r4;
	@%p2 bra 	$L__BB0_4;
	ld.global.u32 	%r16, [%rd1+8];
	setp.ge.u32 	%p3, %r3, %r16;
	@%p3 bra 	$L__BB0_4;
	cvta.to.global.u64 	%rd6, %rd4;
	cvta.to.global.u64 	%rd7, %rd3;
	ld.global.u32 	%r17, [%rd7];
	cvt.rn.f32.s32 	%f1, %r17;
	mov.f32 	%f2, 0f40C90FDB;
	div.rn.f32 	%f3, %f2, %f1;
	ld.global.u32 	%r18, [%rd6];
	add.s32 	%r19, %r18, %r1;
	cvt.rn.f32.u32 	%f4, %r19;
	ld.global.u32 	%r20, [%rd7+4];
	cvt.rn.f32.s32 	%f5, %r20;
	div.rn.f32 	%f6, %f2, %f5;
	ld.global.u32 	%r21, [%rd6+4];
	add.s32 	%r22, %r21, %r2;
	cvt.rn.f32.u32 	%f7, %r22;
	ld.global.u32 	%r23, [%rd7+8];
	cvt.rn.f32.s32 	%f8, %r23;
	div.rn.f32 	%f9, %f2, %f8;
	cvt.rn.f32.u32 	%f10, %r3;
	mad.lo.s32 	%r24, %r4, %r1, %r2;
	mad.lo.s32 	%r25, %r24, %r5, %r3;
	fma.rn.f32 	%f11, %f3, %f4, 0fC0490FDB;
	fma.rn.f32 	%f12, %f6, %f7, 0fC0490FDB;
	mul.f32 	%f13, %f12, %f12;
	fma.rn.f32 	%f14, %f11, %f11, %f13;
	fma.rn.f32 	%f15, %f9, %f10, 0fC0490FDB;
	fma.rn.f32 	%f16, %f15, %f15, %f14;
	mul.f32 	%f17, %f16, 0fC0800000;
	fma.rn.f32 	%f18, %f17, 0f3BBB989D, 0f3F000000;
	cvt.sat.f32.f32 	%f19, %f18;
	mov.f32 	%f20, 0f4B400001;
	mov.f32 	%f21, 0f437C0000;
	fma.rm.f32 	%f22, %f19, %f21, %f20;
	add.f32 	%f23, %f22, 0fCB40007F;
	neg.f32 	%f24, %f23;
	fma.rn.f32 	%f25, %f17, 0f3FB8AA3B, %f24;
	fma.rn.f32 	%f26, %f17, 0f32A57060, %f25;
	mov.b32 	%r26, %f22;
	shl.b32 	%r27, %r26, 23;
	mov.b32 	%f27, %r27;
	ex2.approx.ftz.f32 	%f28, %f26;
	mul.f32 	%f29, %f28, %f27;
	setp.num.f32 	%p4, %f29, %f29;
	selp.f32 	%f30, %f29, 0f00000000, %p4;
	cvta.to.global.u64 	%rd8, %rd2;
	mul.wide.u32 	%rd9, %r25, 4;
	add.s64 	%rd10, %rd8, %rd9;
	st.global.f32 	[%rd10], %f30;
$L__BB0_4:
	ret;

}


// ===== COMPILED SASS (sm_100) =====

	.target	sm_100

	.elftype	@"ET_EXEC"


//--------------------- .note.nv.tkinfo           --------------------------
	.section	.note.nv.tkinfo,"",@"SHT_NOTE"
	.sectionflags	@"SHF_NOTE_NV_TKINFO"
	.tkinfo
        /*0018*/ 	.word	0x00000002
        /*0030*/ 	.string	""
        /*0030*/ 	.string	"ptxas"
        /*0030*/ 	.string	"Cuda compilation tools, release 13.0, V13.0.88"
        /*0030*/ 	.string	"Build cuda_13.0.r13.0/compiler.36424714_0"
        /*0030*/ 	.string	"-arch sm_100 -m 64 "



//--------------------- .note.nv.cuinfo           --------------------------
	.section	.note.nv.cuinfo,"",@"SHT_NOTE"
	.sectionflags	@"SHF_NOTE_NV_CUINFO"
        /*0018*/ 	.short	0x0002
        /*001a*/ 	.short	0x0064
        /*001c*/ 	.short	0x0082
	.zero		2


//--------------------- .nv.info                  --------------------------
	.section	.nv.info,"",@"SHT_CUDA_INFO"
	.align	4


	//----- nvinfo : EIATTR_REGCOUNT
	.align		4
        /*0000*/ 	.byte	0x04, 0x2f
        /*0002*/ 	.short	(.L_1 - .L_0)
	.align		4
.L_0:
        /*0004*/ 	.word	index@(_Z21initialize_gpu_kernelPfPiiS0_S0_)
        /*0008*/ 	.word	0x00000016


	//----- nvinfo : EIATTR_FRAME_SIZE
	.align		4
.L_1:
        /*000c*/ 	.byte	0x04, 0x11
        /*000e*/ 	.short	(.L_3 - .L_2)
	.align		4
.L_2:
        /*0010*/ 	.word	index@($__internal_0_$__cuda_sm3x_div_rn_noftz_f32_slowpath)
        /*0014*/ 	.word	0x00000000


	//----- nvinfo : EIATTR_FRAME_SIZE
	.align		4
.L_3:
        /*0018*/ 	.byte	0x04, 0x11
        /*001a*/ 	.short	(.L_5 - .L_4)
	.align		4
.L_4:
        /*001c*/ 	.word	index@(_Z21initialize_gpu_kernelPfPiiS0_S0_)
        /*0020*/ 	.word	0x00000000


	//----- nvinfo : EIATTR_MIN_STACK_SIZE
	.align		4
.L_5:
        /*0024*/ 	.byte	0x04, 0x12
        /*0026*/ 	.short	(.L_7 - .L_6)
	.align		4
.L_6:
        /*0028*/ 	.word	index@(_Z21initialize_gpu_kernelPfPiiS0_S0_)
        /*002c*/ 	.word	0x00000000
.L_7:


//--------------------- .nv.compat                --------------------------
	.section	.nv.compat,"",@"SHT_CUDA_COMPAT_INFO"
	.align	4
        /*0000*/ 	.byte	0x02, 0x09, 0x00, 0x00, 0x02, 0x02, 0x01, 0x00, 0x02, 0x05, 0x05, 0x00, 0x03, 0x07, 0x01, 0x01
        /*0010*/ 	.byte	0x02, 0x03, 0x00, 0x00, 0x02, 0x06, 0x01, 0x00, 0x04, 0x0b, 0x08, 0x00, 0x01, 0x00, 0x00, 0x00
        /*0020*/ 	.byte	0x00, 0x00, 0x00, 0x00


//--------------------- .nv.info._Z21initialize_gpu_kernelPfPiiS0_S0_ --------------------------
	.section	.nv.info._Z21initialize_gpu_kernelPfPiiS0_S0_,"",@"SHT_CUDA_INFO"
	.sectionflags	@""
	.align	4


	//----- nvinfo : EIATTR_CUDA_API_VERSION
	.align		4
        /*0000*/ 	.byte	0x04, 0x37
        /*0002*/ 	.short	(.L_9 - .L_8)
.L_8:
        /*0004*/ 	.word	0x00000082


	//----- nvinfo : EIATTR_KPARAM_INFO
	.align		4
.L_9:
        /*0008*/ 	.byte	0x04, 0x17
        /*000a*/ 	.short	(.L_11 - .L_10)
.L_10:
        /*000c*/ 	.word	0x00000000
        /*0010*/ 	.short	0x0004
        /*0012*/ 	.short	0x0020
        /*0014*/ 	.byte	0x00, 0xf5, 0x21, 0x00


	//----- nvinfo : EIATTR_KPARAM_INFO
	.align		4
.L_11:
        /*0018*/ 	.byte	0x04, 0x17
        /*001a*/ 	.short	(.L_13 - .L_12)
.L_12:
        /*001c*/ 	.word	0x00000000
        /*0020*/ 	.short	0x0003
        /*0022*/ 	.short	0x0018
        /*0024*/ 	.byte	0x00, 0xf5, 0x21, 0x00


	//----- nvinfo : EIATTR_KPARAM_INFO
	.align		4
.L_13:
        /*0028*/ 	.byte	0x04, 0x17
        /*002a*/ 	.short	(.L_15 - .L_14)
.L_14:
        /*002c*/ 	.word	0x00000000
        /*0030*/ 	.short	0x0002
        /*0032*/ 	.short	0x0010
        /*0034*/ 	.byte	0x00, 0xf0, 0x11, 0x00


	//----- nvinfo : EIATTR_KPARAM_INFO
	.align		4
.L_15:
        /*0038*/ 	.byte	0x04, 0x17
        /*003a*/ 	.short	(.L_17 - .L_16)
.L_16:
        /*003c*/ 	.word	0x00000000
        /*0040*/ 	.short	0x0001
        /*0042*/ 	.short	0x0008
        /*0044*/ 	.byte	0x00, 0xf5, 0x21, 0x00


	//----- nvinfo : EIATTR_KPARAM_INFO
	.align		4
.L_17:
        /*0048*/ 	.byte	0x04, 0x17
        /*004a*/ 	.short	(.L_19 - .L_18)
.L_18:
        /*004c*/ 	.word	0x00000000
        /*0050*/ 	.short	0x0000
        /*0052*/ 	.short	0x0000
        /*0054*/ 	.byte	0x00, 0xf5, 0x21, 0x00


	//----- nvinfo : EIATTR_SPARSE_MMA_MASK
	.align		4
.L_19:
        /*0058*/ 	.byte	0x03, 0x50
        /*005a*/ 	.short	0x0000


	//----- nvinfo : EIATTR_MAXREG_COUNT
	.align		4
        /*005c*/ 	.byte	0x03, 0x1b
        /*005e*/ 	.short	0x00ff


	//----- nvinfo : EIATTR_MERCURY_ISA_VERSION
	.align		4
        /*0060*/ 	.byte	0x03, 0x5f
        /*0062*/ 	.short	0x0101


	//----- nvinfo : EIATTR_VRC_CTA_INIT_COUNT
	.align		4
        /*0064*/ 	.byte	0x02, 0x4a
	.zero		1
	.zero		1


	//----- nvinfo : EIATTR_EXIT_INSTR_OFFSETS
	.align		4
        /*0068*/ 	.byte	0x04, 0x1c
        /*006a*/ 	.short	(.L_21 - .L_20)


	//   ....[0]....
.L_20:
        /*006c*/ 	.word	0x00000110


	//   ....[1]....
        /*0070*/ 	.word	0x00000140


	//   ....[2]....
        /*0074*/ 	.word	0x00000170


	//   ....[3]....
        /*0078*/ 	.word	0x00000640


	//----- nvinfo : EIATTR_CRS_STACK_SIZE
	.align		4
.L_21:
        /*007c*/ 	.byte	0x04, 0x1e
        /*007e*/ 	.short	(.L_23 - .L_22)
.L_22:
        /*0080*/ 	.word	0x00000000


	//----- nvinfo : EIATTR_CBANK_PARAM_SIZE
	.align		4
.L_23:
        /*0084*/ 	.byte	0x03, 0x19
        /*0086*/ 	.short	0x0028


	//----- nvinfo : EIATTR_PARAM_CBANK
	.align		4
        /*0088*/ 	.byte	0x04, 0x0a
        /*008a*/ 	.short	(.L_25 - .L_24)
	.align		4
.L_24:
        /*008c*/ 	.word	index@(.nv.constant0._Z21initialize_gpu_kernelPfPiiS0_S0_)
        /*0090*/ 	.short	0x0380
        /*0092*/ 	.short	0x0028


	//----- nvinfo : EIATTR_SW_WAR
	.align		4
.L_25:
        /*0094*/ 	.byte	0x04, 0x36
        /*0096*/ 	.short	(.L_27 - .L_26)
.L_26:
        /*0098*/ 	.word	0x00000008
.L_27:


//--------------------- .nv.callgraph             --------------------------
	.section	.nv.callgraph,"",@"SHT_CUDA_CALLGRAPH"
	.align	4
	.sectionentsize	8
	.align		4
        /*0000*/ 	.word	0x00000000
	.align		4
        /*0004*/ 	.word	0xffffffff
	.align		4
        /*0008*/ 	.word	0x00000000
	.align		4
        /*000c*/ 	.word	0xfffffffe
	.align		4
        /*0010*/ 	.word	0x00000000
	.align		4
        /*0014*/ 	.word	0xfffffffd
	.align		4
        /*0018*/ 	.word	0x00000000
	.align		4
        /*001c*/ 	.word	0xfffffffc


//--------------------- .text._Z21initialize_gpu_kernelPfPiiS0_S0_ --------------------------
	.section	.text._Z21initialize_gpu_kernelPfPiiS0_S0_,"ax",@progbits
	.align	128
        .global         _Z21initialize_gpu_kernelPfPiiS0_S0_
        .type           _Z21initialize_gpu_kernelPfPiiS0_S0_,@function
        .size           _Z21initialize_gpu_kernelPfPiiS0_S0_,(.L_x_12 - _Z21initialize_gpu_kernelPfPiiS0_S0_)
        .other          _Z21initialize_gpu_kernelPfPiiS0_S0_,@"STO_CUDA_ENTRY STV_DEFAULT"
_Z21initialize_gpu_kernelPfPiiS0_S0_:
.text._Z21initialize_gpu_kernelPfPiiS0_S0_:
[----:B------:R-:W-:Y:S08]  /*0000*/  LDC R1, c[0x0][0x37c] ;  /* 0x0000df00ff017b82 */ /* 0x000ff00000000800 */
[----:B------:R-:W0:Y:S01]  /*0010*/  LDC.64 R8, c[0x0][0x398] ;  /* 0x0000e600ff087b82 */ /* 0x000e220000000a00 */
[----:B------:R-:W0:Y:S02]  /*0020*/  LDCU.64 UR4, c[0x0][0x358] ;  /* 0x00006b00ff0477ac */ /* 0x000e240008000a00 */
[----:B0-----:R-:W2:Y:S01]  /*0030*/  LDG.E R3, desc[UR4][R8.64] ;  /* 0x0000000408037981 */ /* 0x001ea2000c1e1900 */
[----:B------:R-:W0:Y:S01]  /*0040*/  LDCU UR6, c[0x0][0x360] ;  /* 0x00006c00ff0677ac */ /* 0x000e220008000800 */
[----:B------:R-:W0:Y:S01]  /*0050*/  S2R R2, SR_CTAID.X ;  /* 0x0000000000027919 */ /* 0x000e220000002500 */
[----:B------:R-:W1:Y:S01]  /*0060*/  LDCU UR7, c[0x0][0x364] ;  /* 0x00006c80ff0777ac */ /* 0x000e620008000800 */
[----:B------:R-:W0:Y:S01]  /*0070*/  S2R R5, SR_TID.X ;  /* 0x0000000000057919 */ /* 0x000e220000002100 */
[----:B------:R-:W3:Y:S01]  /*0080*/  LDCU UR8, c[0x0][0x368] ;  /* 0x00006d00ff0877ac */ /* 0x000ee20008000800 */
[----:B------:R-:W1:Y:S01]  /*0090*/  S2R R0, SR_CTAID.Y ;  /* 0x0000000000007919 */ /* 0x000e620000002600 */
[----:B------:R-:W1:Y:S01]  /*00a0*/  S2R R7, SR_TID.Y ;  /* 0x0000000000077919 */ /* 0x000e620000002200 */
[----:B------:R-:W3:Y:S01]  /*00b0*/  S2R R4, SR_CTAID.Z ;  /* 0x0000000000047919 */ /* 0x000ee20000002700 */
[----:B------:R-:W3:Y:S01]  /*00c0*/  S2R R11, SR_TID.Z ;  /* 0x00000000000b7919 */ /* 0x000ee20000002300 */
[----:B0-----:R-:W-:-:S02]  /*00d0*/  IMAD R2, R2, UR6, R5 ;  /* 0x0000000602027c24 */ /* 0x001fc4000f8e0205 */
[----:B-1----:R-:W-:Y:S02]  /*00e0*/  IMAD R5, R0, UR7, R7 ;  /* 0x0000000700057c24 */ /* 0x002fe4000f8e0207 */
[----:B---3--:R-:W-:Y:S01]  /*00f0*/  IMAD R4, R4, UR8, R11 ;  /* 0x0000000804047c24 */ /* 0x008fe2000f8e020b */
[----:B--2---:R-:W-:-:S13]  /*0100*/  ISETP.GE.U32.AND P0, PT, R2, R3, PT ;  /* 0x000000030200720c */ /* 0x004fda0003f06070 */
[----:B------:R-:W-:Y:S05]  /*0110*/  @P0 EXIT ;  /* 0x000000000000094d */ /* 0x000fea0003800000 */
[----:B------:R-:W2:Y:S02]  /*0120*/  LDG.E R6, desc[UR4][R8.64+0x4] ;  /* 0x0000040408067981 */ /* 0x000ea4000c1e1900 */
[----:B--2---:R-:W-:-:S13]  /*0130*/  ISETP.GE.U32.AND P0, PT, R5, R6, PT ;  /* 0x000000060500720c */ /* 0x004fda0003f06070 */
[----:B------:R-:W-:Y:S05]  /*0140*/  @P0 EXIT ;  /* 0x000000000000094d */ /* 0x000fea0003800000 */
[----:B------:R-:W2:Y:S02]  /*0150*/  LDG.E R9, desc[UR4][R8.64+0x8] ;  /* 0x0000080408097981 */ /* 0x000ea4000c1e1900 */
[----:B--2---:R-:W-:-:S13]  /*0160*/  ISETP.GE.U32.AND P0, PT, R4, R9, PT ;  /* 0x000000090400720c */ /* 0x004fda0003f06070 */
[----:B------:R-:W-:Y:S05]  /*0170*/  @P0 EXIT ;  /* 0x000000000000094d */ /* 0x000fea0003800000 */
[----:B------:R-:W0:Y:S02]  /*0180*/  LDC.64 R10, c[0x0][0x388] ;  /* 0x0000e200ff0a7b82 */ /* 0x000e240000000a00 */
[----:B0-----:R-:W2:Y:S01]  /*0190*/  LDG.E R10, desc[UR4][R10.64] ;  /* 0x000000040a0a7981 */ /* 0x001ea2000c1e1900 */
[----:B------:R-:W-:Y:S01]  /*01a0*/  IMAD.MOV.U32 R7, RZ, RZ, 0x40c90fdb ;  /* 0x40c90fdbff077424 */ /* 0x000fe200078e00ff */
[----:B--2---:R-:W-:-:S04]  /*01b0*/  I2FP.F32.S32 R3, R10 ;  /* 0x0000000a00037245 */ /* 0x004fc80000201400 */
[----:B------:R-:W0:Y:S08]  /*01c0*/  MUFU.RCP R0, R3 ;  /* 0x0000000300007308 */ /* 0x000e300000001000 */
[----:B------:R-:W1:Y:S01]  /*01d0*/  FCHK P0, R7, R3 ;  /* 0x0000000307007302 */ /* 0x000e620000000000 */
[----:B0-----:R-:W-:-:S04]  /*01e0*/  FFMA R9, -R3, R0, 1 ;  /* 0x3f80000003097423 */ /* 0x001fc80000000100 */
[----:B------:R-:W-:-:S04]  /*01f0*/  FFMA R0, R0, R9, R0 ;  /* 0x0000000900007223 */ /* 0x000fc80000000000 */
[----:B------:R-:W-:-:S04]  /*0200*/  FFMA R8, R0, 6.2831854820251464844, RZ ;  /* 0x40c90fdb00087823 */ /* 0x000fc800000000ff */
[----:B------:R-:W-:-:S04]  /*0210*/  FFMA R9, -R3, R8, 6.2831854820251464844 ;  /* 0x40c90fdb03097423 */ /* 0x000fc80000000108 */
[----:B------:R-:W-:Y:S01]  /*0220*/  FFMA R8, R0, R9, R8 ;  /* 0x0000000900087223 */ /* 0x000fe20000000008 */
[----:B-1----:R-:W-:Y:S06]  /*0230*/  @!P0 BRA `(.L_x_0) ;  /* 0x00000000000c8947 */ /* 0x002fec0003800000 */
[----:B------:R-:W-:-:S07]  /*0240*/  MOV R12, 0x260 ;  /* 0x00000260000c7802 */ /* 0x000fce0000000f00 */
[----:B------:R-:W-:Y:S05]  /*0250*/  CALL.REL.NOINC `($__internal_0_$__cuda_sm3x_div_rn_noftz_f32_slowpath) ;  /* 0x0000000000fc7944 */ /* 0x000fea0003c00000 */
[----:B------:R-:W-:-:S07]  /*0260*/  IMAD.MOV.U32 R8, RZ, RZ, R0 ;  /* 0x000000ffff087224 */ /* 0x000fce00078e0000 */
.L_x_0:
[----:B------:R-:W0:Y:S08]  /*0270*/  LDC.64 R10, c[0x0][0x388] ;  /* 0x0000e200ff0a7b82 */ /* 0x000e300000000a00 */
[----:B------:R-:W1:Y:S01]  /*0280*/  LDC.64 R12, c[0x0][0x3a0] ;  /* 0x0000e800ff0c7b82 */ /* 0x000e620000000a00 */
[----:B0-----:R-:W2:Y:S04]  /*0290*/  LDG.E R10, desc[UR4][R10.64+0x4] ;  /* 0x000004040a0a7981 */ /* 0x001ea8000c1e1900 */
[----:B-1----:R-:W3:Y:S01]  /*02a0*/  LDG.E R13, desc[UR4][R12.64] ;  /* 0x000000040c0d7981 */ /* 0x002ee2000c1e1900 */
[----:B--2---:R-:W-:-:S04]  /*02b0*/  I2FP.F32.S32 R3, R10 ;  /* 0x0000000a00037245 */ /* 0x004fc80000201400 */
[----:B------:R-:W0:Y:S08]  /*02c0*/  MUFU.RCP R0, R3 ;  /* 0x0000000300007308 */ /* 0x000e300000001000 */
[----:B------:R-:W1:Y:S01]  /*02d0*/  FCHK P0, R7, R3 ;  /* 0x0000000307007302 */ /* 0x000e620000000000 */
[----:B0-----:R-:W-:-:S04]  /*02e0*/  FFMA R9, -R3, R0, 1 ;  /* 0x3f80000003097423 */ /* 0x001fc80000000100 */
[----:B------:R-:W-:Y:S01]  /*02f0*/  FFMA R0, R0, R9, R0 ;  /* 0x0000000900007223 */ /* 0x000fe20000000000 */
[----:B---3--:R-:W-:-:S03]  /*0300*/  IMAD.IADD R9, R2, 0x1, R13 ;  /* 0x0000000102097824 */ /* 0x008fc600078e020d */
[----:B------:R-:W-:Y:S02]  /*0310*/  FFMA R15, R0, 6.2831854820251464844, RZ ;  /* 0x40c90fdb000f7823 */ /* 0x000fe400000000ff */
[----:B------:R-:W-:Y:S02]  /*0320*/  I2FP.F32.U32 R9, R9 ;  /* 0x0000000900097245 */ /* 0x000fe40000201000 */
[----:B------:R-:W-:-:S04]  /*0330*/  FFMA R14, -R3, R15, 6.2831854820251464844 ;  /* 0x40c90fdb030e7423 */ /* 0x000fc8000000010f */
[----:B------:R-:W-:Y:S01]  /*0340*/  FFMA R10, R0, R14, R15 ;  /* 0x0000000e000a7223 */ /* 0x000fe2000000000f */
[----:B-1----:R-:W-:Y:S06]  /*0350*/  @!P0 BRA `(.L_x_1) ;  /* 0x00000000000c8947 */ /* 0x002fec0003800000 */
[----:B------:R-:W-:-:S07]  /*0360*/  MOV R12, 0x380 ;  /* 0x00000380000c7802 */ /* 0x000fce0000000f00 */
[----:B------:R-:W-:Y:S05]  /*0370*/  CALL.REL.NOINC `($__internal_0_$__cuda_sm3x_div_rn_noftz_f32_slowpath) ;  /* 0x0000000000b47944 */ /* 0x000fea0003c00000 */
[----:B------:R-:W-:-:S07]  /*0380*/  MOV R10, R0 ;  /* 0x00000000000a7202 */ /* 0x000fce0000000f00 */
.L_x_1:
        /* <DEDUP_REMOVED lines=17> */
.L_x_2:
[----:B------:R-:W-:Y:S01]  /*04a0*/  FFMA R10, R11, R10, -3.1415927410125732422 ;  /* 0xc0490fdb0b0a7423 */ /* 0x000fe2000000000a */
[----:B------:R-:W-:Y:S01]  /*04b0*/  I2FP.F32.U32 R3, R4 ;  /* 0x0000000400037245 */ /* 0x000fe20000201000 */
[----:B------:R-:W-:Y:S01]  /*04c0*/  FFMA R8, R9, R8, -3.1415927410125732422 ;  /* 0xc0490fdb09087423 */ /* 0x000fe20000000008 */
[----:B------:R-:W0:Y:S01]  /*04d0*/  LDCU UR6, c[0x0][0x390] ;  /* 0x00007200ff0677ac */ /* 0x000e220008000800 */
[----:B------:R-:W-:Y:S01]  /*04e0*/  FMUL R7, R10, R10 ;  /* 0x0000000a0a077220 */ /* 0x000fe20000400000 */
[----:B------:R-:W-:Y:S02]  /*04f0*/  IMAD R5, R2, R6, R5 ;  /* 0x0000000602057224 */ /* 0x000fe400078e0205 */
[----:B------:R-:W-:Y:S01]  /*0500*/  FFMA R0, R3, R0, -3.1415927410125732422 ;  /* 0xc0490fdb03007423 */ /* 0x000fe20000000000 */
[----:B------:R-:W-:Y:S02]  /*0510*/  HFMA2 R3, -RZ, RZ, 3.7421875, 0 ;  /* 0x437c0000ff037431 */ /* 0x000fe400000001ff */
[----:B------:R-:W-:-:S04]  /*0520*/  FFMA R7, R8, R8, R7 ;  /* 0x0000000808077223 */ /* 0x000fc80000000007 */
[----:B------:R-:W-:Y:S01]  /*0530*/  FFMA R7, R0, R0, R7 ;  /* 0x0000000000077223 */ /* 0x000fe20000000007 */
[----:B------:R-:W-:-:S03]  /*0540*/  IMAD.MOV.U32 R0, RZ, RZ, 0x3bbb989d ;  /* 0x3bbb989dff007424 */ /* 0x000fc600078e00ff */
[----:B------:R-:W-:-:S04]  /*0550*/  FMUL R7, R7, -4 ;  /* 0xc080000007077820 */ /* 0x000fc80000400000 */
[----:B------:R-:W-:-:S04]  /*0560*/  FFMA.SAT R0, R7, R0, 0.5 ;  /* 0x3f00000007007423 */ /* 0x000fc80000002000 */
[----:B------:R-:W-:Y:S01]  /*0570*/  FFMA.RM R0, R0, R3, 12582913 ;  /* 0x4b40000100007423 */ /* 0x000fe20000004003 */
[----:B0-----:R-:W-:-:S03]  /*0580*/  IMAD R3, R5, UR6, R4 ;  /* 0x0000000605037c24 */ /* 0x001fc6000f8e0204 */
[C---:B------:R-:W-:Y:S01]  /*0590*/  FADD R8, R0.reuse, -12583039 ;  /* 0xcb40007f00087421 */ /* 0x040fe20000000000 */
[----:B------:R-:W-:-:S03]  /*05a0*/  IMAD.SHL.U32 R0, R0, 0x800000, RZ ;  /* 0x0080000000007824 */ /* 0x000fc600078e00ff */
[----:B------:R-:W-:-:S04]  /*05b0*/  FFMA R8, R7, 1.4426950216293334961, -R8 ;  /* 0x3fb8aa3b07087823 */ /* 0x000fc80000000808 */
[----:B------:R-:W-:Y:S02]  /*05c0*/  FFMA R7, R7, 1.925963033500011079e-08, R8 ;  /* 0x32a5706007077823 */ /* 0x000fe40000000008 */
[----:B------:R-:W0:Y:S04]  /*05d0*/  LDC.64 R8, c[0x0][0x380] ;  /* 0x0000e000ff087b82 */ /* 0x000e280000000a00 */
[----:B------:R-:W1:Y:S02]  /*05e0*/  MUFU.EX2 R7, R7 ;  /* 0x0000000700077308 */ /* 0x000e640000000800 */
[----:B-1----:R-:W-:Y:S01]  /*05f0*/  FMUL R0, R0, R7 ;  /* 0x0000000700007220 */ /* 0x002fe20000400000 */
[----:B0-----:R-:W-:-:S04]  /*0600*/  IMAD.WIDE.U32 R2, R3, 0x4, R8 ;  /* 0x0000000403027825 */ /* 0x001fc800078e0008 */
[----:B------:R-:W-:-:S04]  /*0610*/  FSETP.NAN.AND P0, PT, R0, R0, PT ;  /* 0x000000000000720b */ /* 0x000fc80003f08000 */
[----:B------:R-:W-:-:S05]  /*0620*/  FSEL R5, R0, RZ, !P0 ;  /* 0x000000ff00057208 */ /* 0x000fca0004000000 */
[----:B------:R-:W-:Y:S01]  /*0630*/  STG.E desc[UR4][R2.64], R5 ;  /* 0x0000000502007986 */ /* 0x000fe2000c101904 */
[----:B------:R-:W-:Y:S05]  /*0640*/  EXIT ;  /* 0x000000000000794d */ /* 0x000fea0003800000 */
        .weak           $__internal_0_$__cuda_sm3x_div_rn_noftz_f32_slowpath
        .type           $__internal_0_$__cuda_sm3x_div_rn_noftz_f32_slowpath,@function
        .size           $__internal_0_$__cuda_sm3x_div_rn_noftz_f32_slowpath,(.L_x_12 - $__internal_0_$__cuda_sm3x_div_rn_noftz_f32_slowpath)
$__internal_0_$__cuda_sm3x_div_rn_noftz_f32_slowpath:
[----:B------:R-:W-:Y:S01]  /*0650*/  SHF.R.U32.HI R14, RZ, 0x17, R3 ;  /* 0x00000017ff0e7819 */ /* 0x000fe20000011603 */
[----:B------:R-:W-:Y:S01]  /*0660*/  IMAD.MOV.U32 R16, RZ, RZ, 0x40c90fdb ;  /* 0x40c90fdbff107424 */ /* 0x000fe200078e00ff */
[----:B------:R-:W-:Y:S02]  /*0670*/  SHF.R.U32.HI R0, RZ, 0x17, R7 ;  /* 0x00000017ff007819 */ /* 0x000fe40000011607 */
[----:B------:R-:W-:Y:S02]  /*0680*/  LOP3.LUT R14, R14, 0xff, RZ, 0xc0, !PT ;  /* 0x000000ff0e0e7812 */ /* 0x000fe400078ec0ff */
[----:B------:R-:W-:-:S03]  /*0690*/  LOP3.LUT R15, R0, 0xff, RZ, 0xc0, !PT ;  /* 0x000000ff000f7812 */ /* 0x000fc600078ec0ff */
[----:B------:R-:W-:Y:S01]  /*06a0*/  VIADD R18, R14, 0xffffffff ;  /* 0xffffffff0e127836 */ /* 0x000fe20000000000 */
[----:B------:R-:W-:-:S04]  /*06b0*/  IADD3 R17, PT, PT, R15, -0x1, RZ ;  /* 0xffffffff0f117810 */ /* 0x000fc80007ffe0ff */
[----:B------:R-:W-:-:S04]  /*06c0*/  ISETP.GT.U32.AND P0, PT, R18, 0xfd, PT ;  /* 0x000000fd1200780c */ /* 0x000fc80003f04070 */
[----:B------:R-:W-:-:S13]  /*06d0*/  ISETP.GT.U32.OR P0, PT, R17, 0xfd, P0 ;  /* 0x000000fd1100780c */ /* 0x000fda0000704470 */
[----:B------:R-:W-:Y:S01]  /*06e0*/  @!P0 IMAD.MOV.U32 R13, RZ, RZ, RZ ;  /* 0x000000ffff0d8224 */ /* 0x000fe200078e00ff */
[----:B------:R-:W-:Y:S06]  /*06f0*/  @!P0 BRA `(.L_x_3) ;  /* 0x0000000000608947 */ /* 0x000fec0003800000 */
[----:B------:R-:W-:Y:S02]  /*0700*/  MOV R0, 0x40c90fdb ;  /* 0x40c90fdb00007802 */ /* 0x000fe40000000f00 */
[----:B------:R-:W-:Y:S02]  /*0710*/  FSETP.GTU.FTZ.AND P1, PT, |R3|, +INF , PT ;  /* 0x7f8000000300780b */ /* 0x000fe40003f3c200 */
[----:B------:R-:W-:-:S04]  /*0720*/  FSETP.GTU.FTZ.AND P0, PT, |R0|, +INF , PT ;  /* 0x7f8000000000780b */ /* 0x000fc80003f1c200 */
[----:B------:R-:W-:-:S13]  /*0730*/  PLOP3.LUT P0, PT, P0, P1, PT, 0xf8, 0x8f ;  /* 0x00000000008f781c */ /* 0x000fda0000703f70 */
[----:B------:R-:W-:Y:S05]  /*0740*/  @P0 BRA `(.L_x_4) ;  /* 0x0000000400440947 */ /* 0x000fea0003800000 */
[----:B------:R-:W-:-:S13]  /*0750*/  LOP3.LUT P0, RZ, R3, 0x7fffffff, R16, 0xc8, !PT ;  /* 0x7fffffff03ff7812 */ /* 0x000fda000780c810 */
[----:B------:R-:W-:Y:S05]  /*0760*/  @!P0 BRA `(.L_x_5) ;  /* 0x0000000400348947 */ /* 0x000fea0003800000 */
[C---:B------:R-:W-:Y:S02]  /*0770*/  FSETP.NEU.FTZ.AND P2, PT, |R0|.reuse, +INF , PT ;  /* 0x7f8000000000780b */ /* 0x040fe40003f5d200 */
[----:B------:R-:W-:Y:S02]  /*0780*/  FSETP.NEU.FTZ.AND P1, PT, |R3|, +INF , PT ;  /* 0x7f8000000300780b */ /* 0x000fe40003f3d200 */
[----:B------:R-:W-:-:S11]  /*0790*/  FSETP.NEU.FTZ.AND P0, PT, |R0|, +INF , PT ;  /* 0x7f8000000000780b */ /* 0x000fd60003f1d200 */
[----:B------:R-:W-:Y:S05]  /*07a0*/  @!P1 BRA !P2, `(.L_x_5) ;  /* 0x0000000400249947 */ /* 0x000fea0005000000 */
[----:B------:R-:W-:-:S04]  /*07b0*/  LOP3.LUT P2, RZ, R16, 0x7fffffff, RZ, 0xc0, !PT ;  /* 0x7fffffff10ff7812 */ /* 0x000fc8000784c0ff */
[----:B------:R-:W-:-:S13]  /*07c0*/  PLOP3.LUT P1, PT, P1, P2, PT, 0x2f, 0xf2 ;  /* 0x0000000000f2781c */ /* 0x000fda0000f24577 */
[----:B------:R-:W-:Y:S05]  /*07d0*/  @P1 BRA `(.L_x_6) ;  /* 0x0000000400101947 */ /* 0x000fea0003800000 */
[----:B------:R-:W-:-:S04]  /*07e0*/  LOP3.LUT P1, RZ, R3, 0x7fffffff, RZ, 0xc0, !PT ;  /* 0x7fffffff03ff7812 */ /* 0x000fc8000782c0ff */
[----:B------:R-:W-:-:S13]  /*07f0*/  PLOP3.LUT P0, PT, P0, P1, PT, 0x2f, 0xf2 ;  /* 0x0000000000f2781c */ /* 0x000fda0000702577 */
[----:B------:R-:W-:Y:S05]  /*0800*/  @P0 BRA `(.L_x_7) ;  /* 0x0000000000f80947 */ /* 0x000fea0003800000 */
[----:B------:R-:W-:Y:S02]  /*0810*/  ISETP.GE.AND P0, PT, R17, RZ, PT ;  /* 0x000000ff1100720c */ /* 0x000fe40003f06270 */
[----:B------:R-:W-:-:S11]  /*0820*/  ISETP.GE.AND P1, PT, R18, RZ, PT ;  /* 0x000000ff1200720c */ /* 0x000fd60003f26270 */
[----:B------:R-:W-:Y:S02]  /*0830*/  @P0 IMAD.MOV.U32 R13, RZ, RZ, RZ ;  /* 0x000000ffff0d0224 */ /* 0x000fe400078e00ff */
[----:B------:R-:W-:Y:S01]  /*0840*/  @!P0 FFMA R16, R0, 1.84467440737095516160e+19, RZ ;  /* 0x5f80000000108823 */ /* 0x000fe200000000ff */
[----:B------:R-:W-:Y:S02]  /*0850*/  @!P0 IMAD.MOV.U32 R13, RZ, RZ, -0x40 ;  /* 0xffffffc0ff0d8424 */ /* 0x000fe400078e00ff */
[----:B------:R-:W-:-:S03]  /*0860*/  @!P1 FFMA R3, R3, 1.84467440737095516160e+19, RZ ;  /* 0x5f80000003039823 */ /* 0x000fc600000000ff */
[----:B------:R-:W-:-:S07]  /*0870*/  @!P1 IADD3 R13, PT, PT, R13, 0x40, RZ ;  /* 0x000000400d0d9810 */ /* 0x000fce0007ffe0ff */
.L_x_3:
[----:B------:R-:W-:Y:S01]  /*0880*/  LEA R0, R14, 0xc0800000, 0x17 ;  /* 0xc08000000e007811 */ /* 0x000fe200078eb8ff */
[----:B------:R-:W-:-:S04]  /*0890*/  VIADD R15, R15, 0xffffff81 ;  /* 0xffffff810f0f7836 */ /* 0x000fc80000000000 */
[----:B------:R-:W-:Y:S02]  /*08a0*/  IMAD.IADD R17, R3, 0x1, -R0 ;  /* 0x0000000103117824 */ /* 0x000fe400078e0a00 */
[----:B------:R-:W-:Y:S02]  /*08b0*/  IMAD R0, R15, -0x800000, R16 ;  /* 0xff8000000f007824 */ /* 0x000fe400078e0210 */
[----:B------:R-:W0:Y:S01]  /*08c0*/  MUFU.RCP R3, R17 ;  /* 0x0000001100037308 */ /* 0x000e220000001000 */
[----:B------:R-:W-:-:S04]  /*08d0*/  FADD.FTZ R19, -R17, -RZ ;  /* 0x800000ff11137221 */ /* 0x000fc80000010100 */
[----:B0-----:R-:W-:-:S04]  /*08e0*/  FFMA R18, R3, R19, 1 ;  /* 0x3f80000003127423 */ /* 0x001fc80000000013 */
[----:B------:R-:W-:-:S04]  /*08f0*/  FFMA R3, R3, R18, R3 ;  /* 0x0000001203037223 */ /* 0x000fc80000000003 */
[----:B------:R-:W-:-:S04]  /*0900*/  FFMA R16, R0, R3, RZ ;  /* 0x0000000300107223 */ /* 0x000fc800000000ff */
[----:B------:R-:W-:-:S04]  /*0910*/  FFMA R18, R19, R16, R0 ;  /* 0x0000001013127223 */ /* 0x000fc80000000000 */
[----:B------:R-:W-:Y:S01]  /*0920*/  FFMA R18, R3, R18, R16 ;  /* 0x0000001203127223 */ /* 0x000fe20000000010 */
[----:B------:R-:W-:-:S03]  /*0930*/  IADD3 R16, PT, PT, R15, 0x7f, -R14 ;  /* 0x0000007f0f107810 */ /* 0x000fc60007ffe80e */
[----:B------:R-:W-:Y:S01]  /*0940*/  FFMA R19, R19, R18, R0 ;  /* 0x0000001213137223 */ /* 0x000fe20000000000 */
[----:B------:R-:W-:-:S03]  /*0950*/  IADD3 R13, PT, PT, R16, R13, RZ ;  /* 0x0000000d100d7210 */ /* 0x000fc60007ffe0ff */
[----:B------:R-:W-:-:S05]  /*0960*/  FFMA R0, R3, R19, R18 ;  /* 0x0000001303007223 */ /* 0x000fca0000000012 */
[----:B------:R-:W-:-:S04]  /*0970*/  SHF.R.U32.HI R14, RZ, 0x17, R0 ;  /* 0x00000017ff0e7819 */ /* 0x000fc80000011600 */
[----:B------:R-:W-:-:S05]  /*0980*/  LOP3.LUT R14, R14, 0xff, RZ, 0xc0, !PT ;  /* 0x000000ff0e0e7812 */ /* 0x000fca00078ec0ff */
[----:B------:R-:W-:-:S04]  /*0990*/  IMAD.IADD R17, R14, 0x1, R13 ;  /* 0x000000010e117824 */ /* 0x000fc800078e020d */
[----:B------:R-:W-:-:S05]  /*09a0*/  VIADD R14, R17, 0xffffffff ;  /* 0xffffffff110e7836 */ /* 0x000fca0000000000 */
[----:B------:R-:W-:-:S13]  /*09b0*/  ISETP.GE.U32.AND P0, PT, R14, 0xfe, PT ;  /* 0x000000fe0e00780c */ /* 0x000fda0003f06070 */
[----:B------:R-:W-:Y:S05]  /*09c0*/  @!P0 BRA `(.L_x_8) ;  /* 0x0000000000808947 */ /* 0x000fea0003800000 */
[----:B------:R-:W-:-:S13]  /*09d0*/  ISETP.GT.AND P0, PT, R17, 0xfe, PT ;  /* 0x000000fe1100780c */ /* 0x000fda0003f04270 */
[----:B------:R-:W-:Y:S05]  /*09e0*/  @P0 BRA `(.L_x_9) ;  /* 0x00000000006c0947 */ /* 0x000fea0003800000 */
[----:B------:R-:W-:-:S13]  /*09f0*/  ISETP.GE.AND P0, PT, R17, 0x1, PT ;  /* 0x000000011100780c */ /* 0x000fda0003f06270 */
[----:B------:R-:W-:Y:S05]  /*0a00*/  @P0 BRA `(.L_x_10) ;  /* 0x0000000000980947 */ /* 0x000fea0003800000 */
[----:B------:R-:W-:Y:S02]  /*0a10*/  ISETP.GE.AND P0, PT, R17, -0x18, PT ;  /* 0xffffffe81100780c */ /* 0x000fe40003f06270 */
[----:B------:R-:W-:-:S11]  /*0a20*/  LOP3.LUT R0, R0, 0x80000000, RZ, 0xc0, !PT ;  /* 0x8000000000007812 */ /* 0x000fd600078ec0ff */
[----:B------:R-:W-:Y:S05]  /*0a30*/  @!P0 BRA `(.L_x_10) ;  /* 0x00000000008c8947 */ /* 0x000fea0003800000 */
[-CC-:B------:R-:W-:Y:S01]  /*0a40*/  FFMA.RZ R13, R3, R19.reuse, R18.reuse ;  /* 0x00000013030d7223 */ /* 0x180fe2000000c012 */
[----:B------:R-:W-:Y:S01]  /*0a50*/  IADD3 R16, PT, PT, R17, 0x20, RZ ;  /* 0x0000002011107810 */ /* 0x000fe20007ffe0ff */
[-CC-:B------:R-:W-:Y:S01]  /*0a60*/  FFMA.RM R14, R3, R19.reuse, R18.reuse ;  /* 0x00000013030e7223 */ /* 0x180fe20000004012 */
[----:B------:R-:W-:Y:S02]  /*0a70*/  ISETP.NE.AND P2, PT, R17, RZ, PT ;  /* 0x000000ff1100720c */ /* 0x000fe40003f45270 */
[----:B------:R-:W-:Y:S01]  /*0a80*/  LOP3.LUT R15, R13, 0x7fffff, RZ, 0xc0, !PT ;  /* 0x007fffff0d0f7812 */ /* 0x000fe200078ec0ff */
[----:B------:R-:W-:Y:S01]  /*0a90*/  FFMA.RP R13, R3, R19, R18 ;  /* 0x00000013030d7223 */ /* 0x000fe20000008012 */
[----:B------:R-:W-:Y:S01]  /*0aa0*/  IMAD.MOV R3, RZ, RZ, -R17 ;  /* 0x000000ffff037224 */ /* 0x000fe200078e0a11 */
[----:B------:R-:W-:Y:S02]  /*0ab0*/  ISETP.NE.AND P1, PT, R17, RZ, PT ;  /* 0x000000ff1100720c */ /* 0x000fe40003f25270 */
[----:B------:R-:W-:-:S02]  /*0ac0*/  LOP3.LUT R15, R15, 0x800000, RZ, 0xfc, !PT ;  /* 0x008000000f0f7812 */ /* 0x000fc400078efcff */
[----:B------:R-:W-:Y:S02]  /*0ad0*/  FSETP.NEU.FTZ.AND P0, PT, R13, R14, PT ;  /* 0x0000000e0d00720b */ /* 0x000fe40003f1d000 */
[----:B------:R-:W-:Y:S02]  /*0ae0*/  SHF.L.U32 R16, R15, R16, RZ ;  /* 0x000000100f107219 */ /* 0x000fe400000006ff */
[----:B------:R-:W-:Y:S02]  /*0af0*/  SEL R14, R3, RZ, P2 ;  /* 0x000000ff030e7207 */ /* 0x000fe40001000000 */
[----:B------:R-:W-:Y:S02]  /*0b00*/  ISETP.NE.AND P1, PT, R16, RZ, P1 ;  /* 0x000000ff1000720c */ /* 0x000fe40000f25270 */
[----:B------:R-:W-:Y:S02]  /*0b10*/  SHF.R.U32.HI R14, RZ, R14, R15 ;  /* 0x0000000eff0e7219 */ /* 0x000fe4000001160f */
[----:B------:R-:W-:-:S02]  /*0b20*/  PLOP3.LUT P0, PT, P0, P1, PT, 0xf8, 0x8f ;  /* 0x00000000008f781c */ /* 0x000fc40000703f70 */
[----:B------:R-:W-:Y:S02]  /*0b30*/  SHF.R.U32.HI R16, RZ, 0x1, R14 ;  /* 0x00000001ff107819 */ /* 0x000fe4000001160e */
[----:B------:R-:W-:-:S04]  /*0b40*/  SEL R3, RZ, 0x1, !P0 ;  /* 0x00000001ff037807 */ /* 0x000fc80004000000 */
[----:B------:R-:W-:-:S04]  /*0b50*/  LOP3.LUT R3, R3, 0x1, R16, 0xf8, !PT ;  /* 0x0000000103037812 */ /* 0x000fc800078ef810 */
[----:B------:R-:W-:-:S05]  /*0b60*/  LOP3.LUT R3, R3, R14, RZ, 0xc0, !PT ;  /* 0x0000000e03037212 */ /* 0x000fca00078ec0ff */
[----:B------:R-:W-:-:S05]  /*0b70*/  IMAD.IADD R3, R16, 0x1, R3 ;  /* 0x0000000110037824 */ /* 0x000fca00078e0203 */
[----:B------:R-:W-:Y:S01]  /*0b80*/  LOP3.LUT R0, R3, R0, RZ, 0xfc, !PT ;  /* 0x0000000003007212 */ /* 0x000fe200078efcff */
[----:B------:R-:W-:Y:S06]  /*0b90*/  BRA `(.L_x_10) ;  /* 0x0000000000347947 */ /* 0x000fec0003800000 */
.L_x_9:
[----:B------:R-:W-:-:S04]  /*0ba0*/  LOP3.LUT R0, R0, 0x80000000, RZ, 0xc0, !PT ;  /* 0x8000000000007812 */ /* 0x000fc800078ec0ff */
[----:B------:R-:W-:Y:S01]  /*0bb0*/  LOP3.LUT R0, R0, 0x7f800000, RZ, 0xfc, !PT ;  /* 0x7f80000000007812 */ /* 0x000fe200078efcff */
[----:B------:R-:W-:Y:S06]  /*0bc0*/  BRA `(.L_x_10) ;  /* 0x0000000000287947 */ /* 0x000fec0003800000 */
.L_x_8:
[----:B------:R-:W-:Y:S01]  /*0bd0*/  LEA R0, R13, R0, 0x17 ;  /* 0x000000000d007211 */ /* 0x000fe200078eb8ff */
[----:B------:R-:W-:Y:S06]  /*0be0*/  BRA `(.L_x_10) ;  /* 0x0000000000207947 */ /* 0x000fec0003800000 */
.L_x_7:
[----:B------:R-:W-:-:S04]  /*0bf0*/  LOP3.LUT R0, R3, 0x80000000, R16, 0x48, !PT ;  /* 0x8000000003007812 */ /* 0x000fc800078e4810 */
[----:B------:R-:W-:Y:S01]  /*0c00*/  LOP3.LUT R0, R0, 0x7f800000, RZ, 0xfc, !PT ;  /* 0x7f80000000007812 */ /* 0x000fe200078efcff */
[----:B------:R-:W-:Y:S06]  /*0c10*/  BRA `(.L_x_10) ;  /* 0x0000000000147947 */ /* 0x000fec0003800000 */
.L_x_6:
[----:B------:R-:W-:Y:S01]  /*0c20*/  LOP3.LUT R0, R3, 0x80000000, R16, 0x48, !PT ;  /* 0x8000000003007812 */ /* 0x000fe200078e4810 */
[----:B------:R-:W-:Y:S06]  /*0c30*/  BRA `(.L_x_10) ;  /* 0x00000000000c7947 */ /* 0x000fec0003800000 */
.L_x_5:
[----:B------:R-:W0:Y:S01]  /*0c40*/  MUFU.RSQ R0, -QNAN ;  /* 0xffc0000000007908 */ /* 0x000e220000001400 */
[----:B------:R-:W-:Y:S05]  /*0c50*/  BRA `(.L_x_10) ;  /* 0x0000000000047947 */ /* 0x000fea0003800000 */
.L_x_4:
[----:B------:R-:W-:-:S07]  /*0c60*/  FADD.FTZ R0, R0, R3 ;  /* 0x0000000300007221 */ /* 0x000fce0000010000 */
.L_x_10:
[----:B------:R-:W-:-:S04]  /*0c70*/  IMAD.MOV.U32 R13, RZ, RZ, 0x0 ;  /* 0x00000000ff0d7424 */ /* 0x000fc800078e00ff */
[----:B0-----:R-:W-:Y:S05]  /*0c80*/  RET.REL.NODEC R12 `(_Z21initialize_gpu_kernelPfPiiS0_S0_) ;  /* 0xfffffff00cdc7950 */ /* 0x001fea0003c3ffff */
.L_x_11:
[----:B------:R-:W-:-:S00]  /*0c90*/  BRA `(.L_x_11) ;  /* 0xfffffffc00fc7947 */ /* 0x000fc0000383ffff */
[----:B------:R-:W-:-:S00]  /*0ca0*/  NOP ;  /* 0x0000000000007918 */ /* 0x000fc00000000000 */
        /* <DEDUP_REMOVED lines=13> */
.L_x_12:


//--------------------- .nv.shared.reserved.0     --------------------------
	.section	.nv.shared.reserved.0,"aw",@nobits
	.weak		__nv_reservedSMEM_offset_0_alias
	.size		__nv_reservedSMEM_offset_0_alias, 0, 64
	.other		__nv_reservedSMEM_offset_0_alias,@"STO_CUDA_RESERVED_SHARED STV_DEFAULT"
__nv_reservedSMEM_offset_0_alias:
	.zero		0
	.zero		64


//--------------------- .nv.constant0._Z21initialize_gpu_kernelPfPiiS0_S0_ --------------------------
	.section	.nv.constant0._Z21initialize_gpu_kernelPfPiiS0_S0_,"a",@progbits
	.sectionflags	@""
	.align	4
.nv.constant0._Z21initialize_gpu_kernelPfPiiS0_S0_:
	.zero		936


//--------------------- SYMBOLS --------------------------

	.type		.nv.reservedSmem.offset0,@object
	.size		.nv.reservedSmem.offset0,0x4
